//
// Generated by NVIDIA NVVM Compiler
//
// Compiler Build ID: CL-36424714
// Cuda compilation tools, release 13.0, V13.0.88
// Based on NVVM 20.0.0
//

.version 9.0
.target sm_100
.address_size 64

	// .globl	_Z23sgemm_shared_mem_kernelILi32EEvPfS0_S0_iii
// _ZZ23sgemm_shared_mem_kernelILi32EEvPfS0_S0_iiiE8A_shared has been demoted
// _ZZ23sgemm_shared_mem_kernelILi32EEvPfS0_S0_iiiE8B_shared has been demoted

.visible .entry _Z23sgemm_shared_mem_kernelILi32EEvPfS0_S0_iii(
	.param .u64 .ptr .align 1 _Z23sgemm_shared_mem_kernelILi32EEvPfS0_S0_iii_param_0,
	.param .u64 .ptr .align 1 _Z23sgemm_shared_mem_kernelILi32EEvPfS0_S0_iii_param_1,
	.param .u64 .ptr .align 1 _Z23sgemm_shared_mem_kernelILi32EEvPfS0_S0_iii_param_2,
	.param .u32 _Z23sgemm_shared_mem_kernelILi32EEvPfS0_S0_iii_param_3,
	.param .u32 _Z23sgemm_shared_mem_kernelILi32EEvPfS0_S0_iii_param_4,
	.param .u32 _Z23sgemm_shared_mem_kernelILi32EEvPfS0_S0_iii_param_5
)
{
	.reg .pred 	%p<3>;
	.reg .b32 	%r<29>;
	.reg .b32 	%f<105>;
	.reg .b64 	%rd<27>;
	// demoted variable
	.shared .align 4 .b8 _ZZ23sgemm_shared_mem_kernelILi32EEvPfS0_S0_iiiE8A_shared[4096];
	// demoted variable
	.shared .align 4 .b8 _ZZ23sgemm_shared_mem_kernelILi32EEvPfS0_S0_iiiE8B_shared[4096];
	ld.param.u64 	%rd8, [_Z23sgemm_shared_mem_kernelILi32EEvPfS0_S0_iii_param_0];
	ld.param.u64 	%rd9, [_Z23sgemm_shared_mem_kernelILi32EEvPfS0_S0_iii_param_1];
	ld.param.u64 	%rd10, [_Z23sgemm_shared_mem_kernelILi32EEvPfS0_S0_iii_param_2];
	ld.param.u32 	%r11, [_Z23sgemm_shared_mem_kernelILi32EEvPfS0_S0_iii_param_4];
	ld.param.u32 	%r12, [_Z23sgemm_shared_mem_kernelILi32EEvPfS0_S0_iii_param_5];
	mov.u32 	%r13, %ctaid.x;
	mov.u32 	%r1, %ctaid.y;
	mov.u32 	%r14, %tid.x;
	shr.u32 	%r2, %r14, 5;
	and.b32  	%r3, %r14, 31;
	shl.b32 	%r4, %r13, 5;
	setp.lt.s32 	%p1, %r12, 1;
	mov.f32 	%f104, 0f00000000;
	@%p1 bra 	$L__BB0_3;
	mul.lo.s32 	%r16, %r12, %r4;
	mad.lo.s32 	%r17, %r12, %r3, %r2;
	shl.b32 	%r18, %r3, 7;
	shl.b32 	%r19, %r2, 2;
	or.b32  	%r20, %r18, %r19;
	mov.u32 	%r21, _ZZ23sgemm_shared_mem_kernelILi32EEvPfS0_S0_iiiE8A_shared;
	add.s32 	%r5, %r21, %r20;
	mad.lo.s32 	%r22, %r11, %r3, %r2;
	mov.u32 	%r23, _ZZ23sgemm_shared_mem_kernelILi32EEvPfS0_S0_iiiE8B_shared;
	add.s32 	%r6, %r23, %r20;
	shl.b32 	%r24, %r11, 5;
	add.s32 	%r7, %r21, %r18;
	add.s32 	%r8, %r23, %r19;
	mul.wide.u32 	%rd11, %r16, 4;
	mul.wide.u32 	%rd12, %r17, 4;
	add.s64 	%rd13, %rd11, %rd12;
	cvta.to.global.u64 	%rd14, %rd8;
	add.s64 	%rd26, %rd14, %rd13;
	mul.wide.u32 	%rd15, %r1, 128;
	mul.wide.u32 	%rd16, %r22, 4;
	add.s64 	%rd17, %rd15, %rd16;
	cvta.to.global.u64 	%rd18, %rd9;
	add.s64 	%rd25, %rd18, %rd17;
	mul.wide.s32 	%rd3, %r24, 4;
	mov.f32 	%f104, 0f00000000;
	mov.b32 	%r28, 0;
$L__BB0_2:
	ld.global.f32 	%f6, [%rd26];
	st.shared.f32 	[%r5], %f6;
	ld.global.f32 	%f7, [%rd25];
	st.shared.f32 	[%r6], %f7;
	bar.sync 	0;
	ld.shared.f32 	%f8, [%r7];
	ld.shared.f32 	%f9, [%r8];
	fma.rn.f32 	%f10, %f8, %f9, %f104;
	ld.shared.f32 	%f11, [%r7+4];
	ld.shared.f32 	%f12, [%r8+128];
	fma.rn.f32 	%f13, %f11, %f12, %f10;
	ld.shared.f32 	%f14, [%r7+8];
	ld.shared.f32 	%f15, [%r8+256];
	fma.rn.f32 	%f16, %f14, %f15, %f13;
	ld.shared.f32 	%f17, [%r7+12];
	ld.shared.f32 	%f18, [%r8+384];
	fma.rn.f32 	%f19, %f17, %f18, %f16;
	ld.shared.f32 	%f20, [%r7+16];
	ld.shared.f32 	%f21, [%r8+512];
	fma.rn.f32 	%f22, %f20, %f21, %f19;
	ld.shared.f32 	%f23, [%r7+20];
	ld.shared.f32 	%f24, [%r8+640];
	fma.rn.f32 	%f25, %f23, %f24, %f22;
	ld.shared.f32 	%f26, [%r7+24];
	ld.shared.f32 	%f27, [%r8+768];
	fma.rn.f32 	%f28, %f26, %f27, %f25;
	ld.shared.f32 	%f29, [%r7+28];
	ld.shared.f32 	%f30, [%r8+896];
	fma.rn.f32 	%f31, %f29, %f30, %f28;
	ld.shared.f32 	%f32, [%r7+32];
	ld.shared.f32 	%f33, [%r8+1024];
	fma.rn.f32 	%f34, %f32, %f33, %f31;
	ld.shared.f32 	%f35, [%r7+36];
	ld.shared.f32 	%f36, [%r8+1152];
	fma.rn.f32 	%f37, %f35, %f36, %f34;
	ld.shared.f32 	%f38, [%r7+40];
	ld.shared.f32 	%f39, [%r8+1280];
	fma.rn.f32 	%f40, %f38, %f39, %f37;
	ld.shared.f32 	%f41, [%r7+44];
	ld.shared.f32 	%f42, [%r8+1408];
	fma.rn.f32 	%f43, %f41, %f42, %f40;
	ld.shared.f32 	%f44, [%r7+48];
	ld.shared.f32 	%f45, [%r8+1536];
	fma.rn.f32 	%f46, %f44, %f45, %f43;
	ld.shared.f32 	%f47, [%r7+52];
	ld.shared.f32 	%f48, [%r8+1664];
	fma.rn.f32 	%f49, %f47, %f48, %f46;
	ld.shared.f32 	%f50, [%r7+56];
	ld.shared.f32 	%f51, [%r8+1792];
	fma.rn.f32 	%f52, %f50, %f51, %f49;
	ld.shared.f32 	%f53, [%r7+60];
	ld.shared.f32 	%f54, [%r8+1920];
	fma.rn.f32 	%f55, %f53, %f54, %f52;
	ld.shared.f32 	%f56, [%r7+64];
	ld.shared.f32 	%f57, [%r8+2048];
	fma.rn.f32 	%f58, %f56, %f57, %f55;
	ld.shared.f32 	%f59, [%r7+68];
	ld.shared.f32 	%f60, [%r8+2176];
	fma.rn.f32 	%f61, %f59, %f60, %f58;
	ld.shared.f32 	%f62, [%r7+72];
	ld.shared.f32 	%f63, [%r8+2304];
	fma.rn.f32 	%f64, %f62, %f63, %f61;
	ld.shared.f32 	%f65, [%r7+76];
	ld.shared.f32 	%f66, [%r8+2432];
	fma.rn.f32 	%f67, %f65, %f66, %f64;
	ld.shared.f32 	%f68, [%r7+80];
	ld.shared.f32 	%f69, [%r8+2560];
	fma.rn.f32 	%f70, %f68, %f69, %f67;
	ld.shared.f32 	%f71, [%r7+84];
	ld.shared.f32 	%f72, [%r8+2688];
	fma.rn.f32 	%f73, %f71, %f72, %f70;
	ld.shared.f32 	%f74, [%r7+88];
	ld.shared.f32 	%f75, [%r8+2816];
	fma.rn.f32 	%f76, %f74, %f75, %f73;
	ld.shared.f32 	%f77, [%r7+92];
	ld.shared.f32 	%f78, [%r8+2944];
	fma.rn.f32 	%f79, %f77, %f78, %f76;
	ld.shared.f32 	%f80, [%r7+96];
	ld.shared.f32 	%f81, [%r8+3072];
	fma.rn.f32 	%f82, %f80, %f81, %f79;
	ld.shared.f32 	%f83, [%r7+100];
	ld.shared.f32 	%f84, [%r8+3200];
	fma.rn.f32 	%f85, %f83, %f84, %f82;
	ld.shared.f32 	%f86, [%r7+104];
	ld.shared.f32 	%f87, [%r8+3328];
	fma.rn.f32 	%f88, %f86, %f87, %f85;
	ld.shared.f32 	%f89, [%r7+108];
	ld.shared.f32 	%f90, [%r8+3456];
	fma.rn.f32 	%f91, %f89, %f90, %f88;
	ld.shared.f32 	%f92, [%r7+112];
	ld.shared.f32 	%f93, [%r8+3584];
	fma.rn.f32 	%f94, %f92, %f93, %f91;
	ld.shared.f32 	%f95, [%r7+116];
	ld.shared.f32 	%f96, [%r8+3712];
	fma.rn.f32 	%f97, %f95, %f96, %f94;
	ld.shared.f32 	%f98, [%r7+120];
	ld.shared.f32 	%f99, [%r8+3840];
	fma.rn.f32 	%f100, %f98, %f99, %f97;
	ld.shared.f32 	%f101, [%r7+124];
	ld.shared.f32 	%f102, [%r8+3968];
	fma.rn.f32 	%f104, %f101, %f102, %f100;
	bar.sync 	0;
	add.s32 	%r28, %r28, 32;
	add.s64 	%rd26, %rd26, 128;
	add.s64 	%rd25, %rd25, %rd3;
	setp.lt.s32 	%p2, %r28, %r12;
	@%p2 bra 	$L__BB0_2;
$L__BB0_3:
	cvta.to.global.u64 	%rd19, %rd10;
	shl.b32 	%r25, %r1, 5;
	mad.lo.s32 	%r26, %r11, %r4, %r25;
	cvt.u64.u32 	%rd20, %r26;
	mad.lo.s32 	%r27, %r11, %r3, %r2;
	cvt.u64.u32 	%rd21, %r27;
	add.s64 	%rd22, %rd20, %rd21;
	shl.b64 	%rd23, %rd22, 2;
	add.s64 	%rd24, %rd19, %rd23;
	st.global.f32 	[%rd24], %f104;
	ret;

}


// ===== COMPILED SASS (sm_100) =====

	.target	sm_100

	.elftype	@"ET_EXEC"


//--------------------- .note.nv.tkinfo           --------------------------
	.section	.note.nv.tkinfo,"",@"SHT_NOTE"
	.sectionflags	@"SHF_NOTE_NV_TKINFO"
	.tkinfo
        /*0018*/ 	.word	0x00000002
        /*0030*/ 	.string	""
        /*0030*/ 	.string	"ptxas"
        /*0030*/ 	.string	"Cuda compilation tools, release 13.0, V13.0.88"
        /*0030*/ 	.string	"Build cuda_13.0.r13.0/compiler.36424714_0"
        /*0030*/ 	.string	"-arch sm_100 -m 64 "



//--------------------- .note.nv.cuinfo           --------------------------
	.section	.note.nv.cuinfo,"",@"SHT_NOTE"
	.sectionflags	@"SHF_NOTE_NV_CUINFO"
        /*0018*/ 	.short	0x0002
        /*001a*/ 	.short	0x0064
        /*001c*/ 	.short	0x0082
	.zero		2


//--------------------- .nv.info                  --------------------------
	.section	.nv.info,"",@"SHT_CUDA_INFO"
	.align	4


	//----- nvinfo : EIATTR_REGCOUNT
	.align		4
        /*0000*/ 	.byte	0x04, 0x2f
        /*0002*/ 	.short	(.L_1 - .L_0)
	.align		4
.L_0:
        /*0004*/ 	.word	index@(_Z23sgemm_shared_mem_kernelILi32EEvPfS0_S0_iii)
        /*0008*/ 	.word	0x00000020


	//----- nvinfo : EIATTR_FRAME_SIZE
	.align		4
.L_1:
        /*000c*/ 	.byte	0x04, 0x11
        /*000e*/ 	.short	(.L_3 - .L_2)
	.align		4
.L_2:
        /*0010*/ 	.word	index@(_Z23sgemm_shared_mem_kernelILi32EEvPfS0_S0_iii)
        /*0014*/ 	.word	0x00000000


	//----- nvinfo : EIATTR_MIN_STACK_SIZE
	.align		4
.L_3:
        /*0018*/ 	.byte	0x04, 0x12
        /*001a*/ 	.short	(.L_5 - .L_4)
	.align		4
.L_4:
        /*001c*/ 	.word	index@(_Z23sgemm_shared_mem_kernelILi32EEvPfS0_S0_iii)
        /*0020*/ 	.word	0x00000000
.L_5:


//--------------------- .nv.compat                --------------------------
	.section	.nv.compat,"",@"SHT_CUDA_COMPAT_INFO"
	.align	4
        /*0000*/ 	.byte	0x02, 0x09, 0x00, 0x00, 0x02, 0x02, 0x01, 0x00, 0x02, 0x05, 0x05, 0x00, 0x03, 0x07, 0x01, 0x01
        /*0010*/ 	.byte	0x02, 0x03, 0x00, 0x00, 0x02, 0x06, 0x01, 0x00, 0x04, 0x0b, 0x08, 0x00, 0x09, 0x00, 0x00, 0x00
        /*0020*/ 	.byte	0x00, 0x00, 0x00, 0x00


//--------------------- .nv.info._Z23sgemm_shared_mem_kernelILi32EEvPfS0_S0_iii --------------------------
	.section	.nv.info._Z23sgemm_shared_mem_kernelILi32EEvPfS0_S0_iii,"",@"SHT_CUDA_INFO"
	.sectionflags	@""
	.align	4


	//----- nvinfo : EIATTR_CUDA_API_VERSION
	.align		4
        /*0000*/ 	.byte	0x04, 0x37
        /*0002*/ 	.short	(.L_7 - .L_6)
.L_6:
        /*0004*/ 	.word	0x00000082


	//----- nvinfo : EIATTR_KPARAM_INFO
	.align		4
.L_7:
        /*0008*/ 	.byte	0x04, 0x17
        /*000a*/ 	.short	(.L_9 - .L_8)
.L_8:
        /*000c*/ 	.word	0x00000000
        /*0010*/ 	.short	0x0005
        /*0012*/ 	.short	0x0020
        /*0014*/ 	.byte	0x00, 0xf0, 0x11, 0x00


	//----- nvinfo : EIATTR_KPARAM_INFO
	.align		4
.L_9:
        /*0018*/ 	.byte	0x04, 0x17
        /*001a*/ 	.short	(.L_11 - .L_10)
.L_10:
        /*001c*/ 	.word	0x00000000
        /*0020*/ 	.short	0x0004
        /*0022*/ 	.short	0x001c
        /*0024*/ 	.byte	0x00, 0xf0, 0x11, 0x00


	//----- nvinfo : EIATTR_KPARAM_INFO
	.align		4
.L_11:
        /*0028*/ 	.byte	0x04, 0x17
        /*002a*/ 	.short	(.L_13 - .L_12)
.L_12:
        /*002c*/ 	.word	0x00000000
        /*0030*/ 	.short	0x0003
        /*0032*/ 	.short	0x0018
        /*0034*/ 	.byte	0x00, 0xf0, 0x11, 0x00


	//----- nvinfo : EIATTR_KPARAM_INFO
	.align		4
.L_13:
        /*0038*/ 	.byte	0x04, 0x17
        /*003a*/ 	.short	(.L_15 - .L_14)
.L_14:
        /*003c*/ 	.word	0x00000000
        /*0040*/ 	.short	0x0002
        /*0042*/ 	.short	0x0010
        /*0044*/ 	.byte	0x00, 0xf5, 0x21, 0x00


	//----- nvinfo : EIATTR_KPARAM_INFO
	.align		4
.L_15:
        /*0048*/ 	.byte	0x04, 0x17
        /*004a*/ 	.short	(.L_17 - .L_16)
.L_16:
        /*004c*/ 	.word	0x00000000
        /*0050*/ 	.short	0x0001
        /*0052*/ 	.short	0x0008
        /*0054*/ 	.byte	0x00, 0xf5, 0x21, 0x00


	//----- nvinfo : EIATTR_KPARAM_INFO
	.align		4
.L_17:
        /*0058*/ 	.byte	0x04, 0x17
        /*005a*/ 	.short	(.L_19 - .L_18)
.L_18:
        /*005c*/ 	.word	0x00000000
        /*0060*/ 	.short	0x0000
        /*0062*/ 	.short	0x0000
        /*0064*/ 	.byte	0x00, 0xf5, 0x21, 0x00


	//----- nvinfo : EIATTR_SPARSE_MMA_MASK
	.align		4
.L_19:
        /*0068*/ 	.byte	0x03, 0x50
        /*006a*/ 	.short	0x0000


	//----- nvinfo : EIATTR_MAXREG_COUNT
	.align		4
        /*006c*/ 	.byte	0x03, 0x1b
        /*006e*/ 	.short	0x00ff


	//----- nvinfo : EIATTR_NUM_BARRIERS
	.align		4
        /*0070*/ 	.byte	0x02, 0x4c
        /*0072*/ 	.byte	0x01
	.zero		1


	//----- nvinfo : EIATTR_MERCURY_ISA_VERSION
	.align		4
        /*0074*/ 	.byte	0x03, 0x5f
        /*0076*/ 	.short	0x0101


	//----- nvinfo : EIATTR_VRC_CTA_INIT_COUNT
	.align		4
        /*0078*/ 	.byte	0x02, 0x4a
	.zero		1
	.zero		1


	//----- nvinfo : EIATTR_EXIT_INSTR_OFFSETS
	.align		4
        /*007c*/ 	.byte	0x04, 0x1c
        /*007e*/ 	.short	(.L_21 - .L_20)


	//   ....[0]....
.L_20:
        /*0080*/ 	.word	0x00000840


	//----- nvinfo : EIATTR_CBANK_PARAM_SIZE
	.align		4
.L_21:
        /*0084*/ 	.byte	0x03, 0x19
        /*0086*/ 	.short	0x0024


	//----- nvinfo : EIATTR_PARAM_CBANK
	.align		4
        /*0088*/ 	.byte	0x04, 0x0a
        /*008a*/ 	.short	(.L_23 - .L_22)
	.align		4
.L_22:
        /*008c*/ 	.word	index@(.nv.constant0._Z23sgemm_shared_mem_kernelILi32EEvPfS0_S0_iii)
        /*0090*/ 	.short	0x0380
        /*0092*/ 	.short	0x0024


	//----- nvinfo : EIATTR_SW_WAR
	.align		4
.L_23:
        /*0094*/ 	.byte	0x04, 0x36
        /*0096*/ 	.short	(.L_25 - .L_24)
.L_24:
        /*0098*/ 	.word	0x00000008
.L_25:


//--------------------- .nv.callgraph             --------------------------
	.section	.nv.callgraph,"",@"SHT_CUDA_CALLGRAPH"
	.align	4
	.sectionentsize	8
	.align		4
        /*0000*/ 	.word	0x00000000
	.align		4
        /*0004*/ 	.word	0xffffffff
	.align		4
        /*0008*/ 	.word	0x00000000
	.align		4
        /*000c*/ 	.word	0xfffffffe
	.align		4
        /*0010*/ 	.word	0x00000000
	.align		4
        /*0014*/ 	.word	0xfffffffd
	.align		4
        /*0018*/ 	.word	0x00000000
	.align		4
        /*001c*/ 	.word	0xfffffffc


//--------------------- .text._Z23sgemm_shared_mem_kernelILi32EEvPfS0_S0_iii --------------------------
	.section	.text._Z23sgemm_shared_mem_kernelILi32EEvPfS0_S0_iii,"ax",@progbits
	.align	128
        .global         _Z23sgemm_shared_mem_kernelILi32EEvPfS0_S0_iii
        .type           _Z23sgemm_shared_mem_kernelILi32EEvPfS0_S0_iii,@function
        .size           _Z23sgemm_shared_mem_kernelILi32EEvPfS0_S0_iii,(.L_x_3 - _Z23sgemm_shared_mem_kernelILi32EEvPfS0_S0_iii)
        .other          _Z23sgemm_shared_mem_kernelILi32EEvPfS0_S0_iii,@"STO_CUDA_ENTRY STV_DEFAULT"
_Z23sgemm_shared_mem_kernelILi32EEvPfS0_S0_iii:
.text._Z23sgemm_shared_mem_kernelILi32EEvPfS0_S0_iii:
[----:B------:R-:W-:Y:S08]  /*0000*/  LDC R1, c[0x0][0x37c] ;  /* 0x0000df00ff017b82 */ /* 0x000ff00000000800 */
[----:B------:R-:W0:Y:S01]  /*0010*/  LDC R0, c[0x0][0x3a0] ;  /* 0x0000e800ff007b82 */ /* 0x000e220000000800 */
[----:B------:R-:W1:Y:S01]  /*0020*/  S2R R17, SR_TID.X ;  /* 0x0000000000117919 */ /* 0x000e620000002100 */
[----:B------:R-:W2:Y:S01]  /*0030*/  LDCU.64 UR8, c[0x0][0x358] ;  /* 0x00006b00ff0877ac */ /* 0x000ea20008000a00 */
[----:B------:R-:W-:Y:S01]  /*0040*/  HFMA2 R23, -RZ, RZ, 0, 0 ;  /* 0x00000000ff177431 */ /* 0x000fe200000001ff */
[----:B------:R-:W3:Y:S04]  /*0050*/  S2R R2, SR_CTAID.Y ;  /* 0x0000000000027919 */ /* 0x000ee80000002600 */
[----:B------:R-:W4:Y:S01]  /*0060*/  S2UR UR5, SR_CTAID.X ;  /* 0x00000000000579c3 */ /* 0x000f220000002500 */
[----:B0-----:R-:W-:Y:S01]  /*0070*/  ISETP.GE.AND P0, PT, R0, 0x1, PT ;  /* 0x000000010000780c */ /* 0x001fe20003f06270 */
[----:B----4-:R-:W-:Y:S01]  /*0080*/  USHF.L.U32 UR5, UR5, 0x5, URZ ;  /* 0x0000000505057899 */ /* 0x010fe200080006ff */
[----:B-1----:R-:W-:-:S02]  /*0090*/  SHF.R.U32.HI R18, RZ, 0x5, R17 ;  /* 0x00000005ff127819 */ /* 0x002fc40000011611 */
[----:B------:R-:W-:-:S09]  /*00a0*/  LOP3.LUT R17, R17, 0x1f, RZ, 0xc0, !PT ;  /* 0x0000001f11117812 */ /* 0x000fd200078ec0ff */
[----:B--23--:R-:W-:Y:S05]  /*00b0*/  @!P0 BRA `(.L_x_0) ;  /* 0x0000000400b88947 */ /* 0x00cfea0003800000 */
[----:B------:R-:W0:Y:S01]  /*00c0*/  LDC R10, c[0x0][0x39c] ;  /* 0x0000e700ff0a7b82 */ /* 0x000e220000000800 */
[----:B------:R-:W1:Y:S01]  /*00d0*/  LDCU.128 UR12, c[0x0][0x380] ;  /* 0x00007000ff0c77ac */ /* 0x000e620008000c00 */
[C---:B------:R-:W-:Y:S01]  /*00e0*/  IMAD R4, R17.reuse, R0, R18 ;  /* 0x0000000011047224 */ /* 0x040fe200078e0212 */
[----:B------:R-:W-:Y:S01]  /*00f0*/  SHF.L.U32 R16, R17, 0x7, RZ ;  /* 0x0000000711107819 */ /* 0x000fe200000006ff */
[----:B------:R-:W-:Y:S01]  /*0100*/  IMAD R3, R0, UR5, RZ ;  /* 0x0000000500037c24 */ /* 0x000fe2000f8e02ff */
[----:B------:R-:W-:Y:S01]  /*0110*/  UMOV UR4, 0x400 ;  /* 0x0000040000047882 */ /* 0x000fe20000000000 */
[----:B------:R-:W-:Y:S01]  /*0120*/  IMAD.WIDE.U32 R4, R4, 0x4, RZ ;  /* 0x0000000404047825 */ /* 0x000fe200078e00ff */
[----:B------:R-:W-:Y:S01]  /*0130*/  MOV R23, RZ ;  /* 0x000000ff00177202 */ /* 0x000fe20000000f00 */
[----:B------:R-:W2:Y:S02]  /*0140*/  S2UR UR6, SR_CgaCtaId ;  /* 0x00000000000679c3 */ /* 0x000ea40000008800 */
[----:B------:R-:W-:-:S03]  /*0150*/  IMAD.WIDE.U32 R4, R3, 0x4, R4 ;  /* 0x0000000403047825 */ /* 0x000fc600078e0004 */
[----:B-1----:R-:W-:-:S04]  /*0160*/  IADD3 R4, P0, PT, R4, UR12, RZ ;  /* 0x0000000c04047c10 */ /* 0x002fc8000ff1e0ff */
[----:B------:R-:W-:Y:S01]  /*0170*/  IADD3.X R3, PT, PT, R5, UR13, RZ, P0, !PT ;  /* 0x0000000d05037c10 */ /* 0x000fe200087fe4ff */
[----:B0-----:R-:W-:Y:S01]  /*0180*/  IMAD R6, R17, R10, R18 ;  /* 0x0000000a11067224 */ /* 0x001fe200078e0212 */
[----:B------:R-:W-:-:S03]  /*0190*/  SHF.L.U32 R5, R10, 0x5, RZ ;  /* 0x000000050a057819 */ /* 0x000fc600000006ff */
[----:B------:R-:W-:Y:S01]  /*01a0*/  IMAD.WIDE.U32 R6, R6, 0x4, RZ ;  /* 0x0000000406067825 */ /* 0x000fe200078e00ff */
[----:B--2---:R-:W-:-:S03]  /*01b0*/  ULEA UR7, UR6, UR4, 0x18 ;  /* 0x0000000406077291 */ /* 0x004fc6000f8ec0ff */
[----:B------:R-:W-:Y:S01]  /*01c0*/  IMAD.WIDE.U32 R8, R2, 0x80, R6 ;  /* 0x0000008002087825 */ /* 0x000fe200078e0006 */
[----:B------:R-:W-:Y:S01]  /*01d0*/  UIADD3 UR4, UPT, UPT, UR4, 0x1000, URZ ;  /* 0x0000100004047890 */ /* 0x000fe2000fffe0ff */
[----:B------:R-:W-:Y:S02]  /*01e0*/  SHF.L.U32 R7, R18, 0x2, RZ ;  /* 0x0000000212077819 */ /* 0x000fe400000006ff */
[----:B------:R-:W-:Y:S01]  /*01f0*/  IADD3 R20, P1, PT, R8, UR14, RZ ;  /* 0x0000000e08147c10 */ /* 0x000fe2000ff3e0ff */
[----:B------:R-:W-:Y:S01]  /*0200*/  ULEA UR6, UR6, UR4, 0x18 ;  /* 0x0000000406067291 */ /* 0x000fe2000f8ec0ff */
[----:B------:R-:W-:Y:S02]  /*0210*/  LOP3.LUT R6, R16, R7, RZ, 0xfc, !PT ;  /* 0x0000000710067212 */ /* 0x000fe400078efcff */
[----:B------:R-:W-:Y:S01]  /*0220*/  IADD3.X R21, PT, PT, R9, UR15, RZ, P1, !PT ;  /* 0x0000000f09157c10 */ /* 0x000fe20008ffe4ff */
[----:B------:R-:W-:-:S08]  /*0230*/  UMOV UR4, URZ ;  /* 0x000000ff00047c82 */ /* 0x000fd00008000000 */
.L_x_1:
[----:B------:R-:W-:Y:S01]  /*0240*/  MOV R8, R4 ;  /* 0x0000000400087202 */ /* 0x000fe20000000f00 */
[----:B------:R-:W2:Y:S01]  /*0250*/  LDG.E R29, desc[UR8][R20.64] ;  /* 0x00000008141d7981 */ /* 0x000ea2000c1e1900 */
[----:B------:R-:W-:-:S05]  /*0260*/  MOV R9, R3 ;  /* 0x0000000300097202 */ /* 0x000fca0000000f00 */
[----:B------:R-:W3:Y:S01]  /*0270*/  LDG.E R27, desc[UR8][R8.64] ;  /* 0x00000008081b7981 */ /* 0x000ee2000c1e1900 */
[----:B------:R-:W-:-:S06]  /*0280*/  UIADD3 UR4, UPT, UPT, UR4, 0x20, URZ ;  /* 0x0000002004047890 */ /* 0x000fcc000fffe0ff */
[----:B------:R-:W-:Y:S01]  /*0290*/  ISETP.LE.AND P0, PT, R0, UR4, PT ;  /* 0x0000000400007c0c */ /* 0x000fe2000bf03270 */
[----:B---3--:R-:W-:Y:S04]  /*02a0*/  STS [R6+UR7], R27 ;  /* 0x0000001b06007988 */ /* 0x008fe80008000807 */
[----:B--2---:R-:W-:Y:S01]  /*02b0*/  STS [R6+UR6], R29 ;  /* 0x0000001d06007988 */ /* 0x004fe20008000806 */
[----:B------:R-:W-:Y:S06]  /*02c0*/  BAR.SYNC.DEFER_BLOCKING 0x0 ;  /* 0x0000000000007b1d */ /* 0x000fec0000010000 */
[----:B------:R-:W-:Y:S04]  /*02d0*/  LDS R24, [R7+UR6] ;  /* 0x0000000607187984 */ /* 0x000fe80008000800 */
[----:B------:R-:W0:Y:S04]  /*02e0*/  LDS.128 R12, [R16+UR7] ;  /* 0x00000007100c7984 */ /* 0x000e280008000c00 */
[----:B------:R-:W1:Y:S04]  /*02f0*/  LDS R26, [R7+UR6+0x80] ;  /* 0x00008006071a7984 */ /* 0x000e680008000800 */
[----:B------:R-:W2:Y:S04]  /*0300*/  LDS R25, [R7+UR6+0x100] ;  /* 0x0001000607197984 */ /* 0x000ea80008000800 */
[----:B------:R-:W3:Y:S04]  /*0310*/  LDS R22, [R7+UR6+0x180] ;  /* 0x0001800607167984 */ /* 0x000ee80008000800 */
[----:B------:R-:W-:Y:S04]  /*0320*/  LDS R19, [R7+UR6+0x200] ;  /* 0x0002000607137984 */ /* 0x000fe80008000800 */
[----:B------:R-:W4:Y:S04]  /*0330*/  LDS.128 R8, [R16+UR7+0x10] ;  /* 0x0000100710087984 */ /* 0x000f280008000c00 */
[----:B------:R-:W-:Y:S01]  /*0340*/  LDS R28, [R7+UR6+0x580] ;  /* 0x00058006071c7984 */ /* 0x000fe20008000800 */
[----:B0-----:R-:W-:-:S03]  /*0350*/  FFMA R12, R12, R24, R23 ;  /* 0x000000180c0c7223 */ /* 0x001fc60000000017 */
[----:B------:R-:W0:Y:S04]  /*0360*/  LDS R24, [R7+UR6+0x280] ;  /* 0x0002800607187984 */ /* 0x000e280008000800 */
[----:B------:R-:W5:Y:S01]  /*0370*/  LDS R23, [R7+UR6+0x300] ;  /* 0x0003000607177984 */ /* 0x000f620008000800 */
[----:B-1----:R-:W-:-:S03]  /*0380*/  FFMA R12, R26, R13, R12 ;  /* 0x0000000d1a0c7223 */ /* 0x002fc6000000000c */
[----:B------:R-:W1:Y:S01]  /*0390*/  LDS R26, [R7+UR6+0x380] ;  /* 0x00038006071a7984 */ /* 0x000e620008000800 */
[----:B--2---:R-:W-:-:S04]  /*03a0*/  FFMA R25, R25, R14, R12 ;  /* 0x0000000e19197223 */ /* 0x004fc8000000000c */
[----:B---3--:R-:W-:Y:S02]  /*03b0*/  FFMA R27, R22, R15, R25 ;  /* 0x0000000f161b7223 */ /* 0x008fe40000000019 */
[----:B------:R-:W-:Y:S04]  /*03c0*/  LDS R25, [R7+UR6+0x400] ;  /* 0x0004000607197984 */ /* 0x000fe80008000800 */
[----:B------:R-:W2:Y:S01]  /*03d0*/  LDS.128 R12, [R16+UR7+0x20] ;  /* 0x00002007100c7984 */ /* 0x000ea20008000c00 */
[----:B----4-:R-:W-:-:S03]  /*03e0*/  FFMA R19, R8, R19, R27 ;  /* 0x0000001308137223 */ /* 0x010fc6000000001b */
[----:B------:R-:W3:Y:S01]  /*03f0*/  LDS R22, [R7+UR6+0x480] ;  /* 0x0004800607167984 */ /* 0x000ee20008000800 */
[----:B0-----:R-:W-:-:S03]  /*0400*/  FFMA R24, R24, R9, R19 ;  /* 0x0000000918187223 */ /* 0x001fc60000000013 */
[----:B------:R-:W0:Y:S01]  /*0410*/  LDS R19, [R7+UR6+0x500] ;  /* 0x0005000607137984 */ /* 0x000e220008000800 */
[----:B-----5:R-:W-:-:S03]  /*0420*/  FFMA R23, R23, R10, R24 ;  /* 0x0000000a17177223 */ /* 0x020fc60000000018 */
[----:B------:R-:W-:Y:S01]  /*0430*/  LDS R24, [R7+UR6+0x680] ;  /* 0x0006800607187984 */ /* 0x000fe20008000800 */
[----:B-1----:R-:W-:-:S03]  /*0440*/  FFMA R27, R26, R11, R23 ;  /* 0x0000000b1a1b7223 */ /* 0x002fc60000000017 */
[----:B------:R-:W-:Y:S04]  /*0450*/  LDS R23, [R7+UR6+0x600] ;  /* 0x0006000607177984 */ /* 0x000fe80008000800 */
[----:B------:R-:W1:Y:S04]  /*0460*/  LDS.128 R8, [R16+UR7+0x30] ;  /* 0x0000300710087984 */ /* 0x000e680008000c00 */
[----:B------:R-:W-:Y:S01]  /*0470*/  LDS R26, [R7+UR6+0x780] ;  /* 0x00078006071a7984 */ /* 0x000fe20008000800 */
[----:B--2---:R-:W-:-:S04]  /*0480*/  FFMA R25, R12, R25, R27 ;  /* 0x000000190c197223 */ /* 0x004fc8000000001b */
[----:B---3--:R-:W-:Y:S02]  /*0490*/  FFMA R22, R22, R13, R25 ;  /* 0x0000000d16167223 */ /* 0x008fe40000000019 */
[----:B------:R-:W2:Y:S02]  /*04a0*/  LDS R25, [R7+UR6+0x700] ;  /* 0x0007000607197984 */ /* 0x000ea40008000800 */
[----:B0-----:R-:W-:Y:S02]  /*04b0*/  FFMA R19, R19, R14, R22 ;  /* 0x0000000e13137223 */ /* 0x001fe40000000016 */
[----:B------:R-:W-:Y:S02]  /*04c0*/  LDS R22, [R7+UR6+0x880] ;  /* 0x0008800607167984 */ /* 0x000fe40008000800 */
[----:B------:R-:W-:Y:S02]  /*04d0*/  FFMA R27, R28, R15, R19 ;  /* 0x0000000f1c1b7223 */ /* 0x000fe40000000013 */
[----:B------:R-:W-:Y:S04]  /*04e0*/  LDS R19, [R7+UR6+0x800] ;  /* 0x0008000607137984 */ /* 0x000fe80008000800 */
[----:B------:R-:W0:Y:S01]  /*04f0*/  LDS.128 R12, [R16+UR7+0x40] ;  /* 0x00004007100c7984 */ /* 0x000e220008000c00 */
[----:B-1----:R-:W-:-:S03]  /*0500*/  FFMA R23, R8, R23, R27 ;  /* 0x0000001708177223 */ /* 0x002fc6000000001b */
[----:B------:R-:W1:Y:S04]  /*0510*/  LDS R27, [R7+UR6+0x900] ;  /* 0x00090006071b7984 */ /* 0x000e680008000800 */
[----:B------:R-:W3:Y:S01]  /*0520*/  LDS R28, [R7+UR6+0x980] ;  /* 0x00098006071c7984 */ /* 0x000ee20008000800 */
[----:B------:R-:W-:-:S03]  /*0530*/  FFMA R24, R24, R9, R23 ;  /* 0x0000000918187223 */ /* 0x000fc60000000017 */
[----:B------:R-:W-:Y:S01]  /*0540*/  LDS R23, [R7+UR6+0xa00] ;  /* 0x000a000607177984 */ /* 0x000fe20008000800 */
[----:B--2---:R-:W-:-:S03]  /*0550*/  FFMA R25, R25, R10, R24 ;  /* 0x0000000a19197223 */ /* 0x004fc60000000018 */
[----:B------:R-:W-:Y:S01]  /*0560*/  LDS R24, [R7+UR6+0xa80] ;  /* 0x000a800607187984 */ /* 0x000fe20008000800 */
[----:B------:R-:W-:-:S03]  /*0570*/  FFMA R25, R26, R11, R25 ;  /* 0x0000000b1a197223 */ /* 0x000fc60000000019 */
[----:B------:R-:W2:Y:S04]  /*0580*/  LDS.128 R8, [R16+UR7+0x50] ;  /* 0x0000500710087984 */ /* 0x000ea80008000c00 */
[----:B------:R-:W-:Y:S01]  /*0590*/  LDS R26, [R7+UR6+0xb80] ;  /* 0x000b8006071a7984 */ /* 0x000fe20008000800 */
[----:B0-----:R-:W-:-:S03]  /*05a0*/  FFMA R19, R12, R19, R25 ;  /* 0x000000130c137223 */ /* 0x001fc60000000019 */
[----:B------:R-:W-:Y:S01]  /*05b0*/  LDS R25, [R7+UR6+0xc00] ;  /* 0x000c000607197984 */ /* 0x000fe20008000800 */
[----:B------:R-:W-:-:S03]  /*05c0*/  FFMA R22, R22, R13, R19 ;  /* 0x0000000d16167223 */ /* 0x000fc60000000013 */
[----:B------:R-:W0:Y:S01]  /*05d0*/  LDS R19, [R7+UR6+0xb00] ;  /* 0x000b000607137984 */ /* 0x000e220008000800 */
[----:B-1----:R-:W-:-:S03]  /*05e0*/  FFMA R27, R27, R14, R22 ;  /* 0x0000000e1b1b7223 */ /* 0x002fc60000000016 */
[----:B------:R-:W-:Y:S01]  /*05f0*/  LDS R22, [R7+UR6+0xc80] ;  /* 0x000c800607167984 */ /* 0x000fe20008000800 */
[----:B---3--:R-:W-:-:S03]  /*0600*/  FFMA R27, R28, R15, R27 ;  /* 0x0000000f1c1b7223 */ /* 0x008fc6000000001b */
[----:B------:R-:W1:Y:S01]  /*0610*/  LDS.128 R12, [R16+UR7+0x60] ;  /* 0x00006007100c7984 */ /* 0x000e620008000c00 */
[----:B--2---:R-:W-:-:S04]  /*0620*/  FFMA R23, R8, R23, R27 ;  /* 0x0000001708177223 */ /* 0x004fc8000000001b */
[----:B------:R-:W-:Y:S02]  /*0630*/  FFMA R24, R24, R9, R23 ;  /* 0x0000000918187223 */ /* 0x000fe40000000017 */
[----:B------:R-:W2:Y:S02]  /*0640*/  LDS R23, [R7+UR6+0xd00] ;  /* 0x000d000607177984 */ /* 0x000ea40008000800 */
[----:B0-----:R-:W-:Y:S02]  /*0650*/  FFMA R19, R19, R10, R24 ;  /* 0x0000000a13137223 */ /* 0x001fe40000000018 */
[----:B------:R-:W0:Y:S02]  /*0660*/  LDS R24, [R7+UR6+0xd80] ;  /* 0x000d800607187984 */ /* 0x000e240008000800 */
[----:B------:R-:W-:Y:S02]  /*0670*/  FFMA R27, R26, R11, R19 ;  /* 0x0000000b1a1b7223 */ /* 0x000fe40000000013 */
[----:B------:R-:W-:Y:S04]  /*0680*/  LDS R19, [R7+UR6+0xe00] ;  /* 0x000e000607137984 */ /* 0x000fe80008000800 */
[----:B------:R-:W3:Y:S01]  /*0690*/  LDS.128 R8, [R16+UR7+0x70] ;  /* 0x0000700710087984 */ /* 0x000ee20008000c00 */
[----:B-1----:R-:W-:-:S03]  /*06a0*/  FFMA R25, R12, R25, R27 ;  /* 0x000000190c197223 */ /* 0x002fc6000000001b */
[----:B------:R-:W1:Y:S01]  /*06b0*/  LDS R12, [R7+UR6+0xe80] ;  /* 0x000e8006070c7984 */ /* 0x000e620008000800 */
[----:B------:R-:W-:-:S03]  /*06c0*/  FFMA R26, R22, R13, R25 ;  /* 0x0000000d161a7223 */ /* 0x000fc60000000019 */
[----:B------:R-:W4:Y:S04]  /*06d0*/  LDS R13, [R7+UR6+0xf00] ;  /* 0x000f0006070d7984 */ /* 0x000f280008000800 */
[----:B------:R-:W5:Y:S01]  /*06e0*/  LDS R22, [R7+UR6+0xf80] ;  /* 0x000f800607167984 */ /* 0x000f620008000800 */
[----:B--2---:R-:W-:Y:S01]  /*06f0*/  FFMA R23, R23, R14, R26 ;  /* 0x0000000e17177223 */ /* 0x004fe2000000001a */
[----:B------:R-:W-:Y:S01]  /*0700*/  BAR.SYNC.DEFER_BLOCKING 0x0 ;  /* 0x0000000000007b1d */ /* 0x000fe20000010000 */
[----:B------:R-:W-:Y:S02]  /*0710*/  IADD3 R4, P1, PT, R4, 0x80, RZ ;  /* 0x0000008004047810 */ /* 0x000fe40007f3e0ff */
[----:B0-----:R-:W-:-:S04]  /*0720*/  FFMA R15, R24, R15, R23 ;  /* 0x0000000f180f7223 */ /* 0x001fc80000000017 */
[----:B---3--:R-:W-:-:S04]  /*0730*/  FFMA R15, R8, R19, R15 ;  /* 0x00000013080f7223 */ /* 0x008fc8000000000f */
[----:B-1----:R-:W-:-:S04]  /*0740*/  FFMA R12, R12, R9, R15 ;  /* 0x000000090c0c7223 */ /* 0x002fc8000000000f */
[----:B----4-:R-:W-:Y:S01]  /*0750*/  FFMA R13, R13, R10, R12 ;  /* 0x0000000a0d0d7223 */ /* 0x010fe2000000000c */
[----:B------:R-:W-:Y:S01]  /*0760*/  IMAD.WIDE R20, R5, 0x4, R20 ;  /* 0x0000000405147825 */ /* 0x000fe200078e0214 */
[----:B------:R-:W-:-:S03]  /*0770*/  IADD3.X R3, PT, PT, RZ, R3, RZ, P1, !PT ;  /* 0x00000003ff037210 */ /* 0x000fc60000ffe4ff */
[----:B-----5:R-:W-:Y:S01]  /*0780*/  FFMA R23, R22, R11, R13 ;  /* 0x0000000b16177223 */ /* 0x020fe2000000000d */
[----:B------:R-:W-:Y:S06]  /*0790*/  @!P0 BRA `(.L_x_1) ;  /* 0xfffffff800a88947 */ /* 0x000fec000383ffff */
.L_x_0:
[----:B------:R-:W0:Y:S01]  /*07a0*/  LDC R3, c[0x0][0x39c] ;  /* 0x0000e700ff037b82 */ /* 0x000e220000000800 */
[----:B------:R-:W1:Y:S01]  /*07b0*/  LDCU.64 UR6, c[0x0][0x390] ;  /* 0x00007200ff0677ac */ /* 0x000e620008000a00 */
[----:B------:R-:W-:Y:S01]  /*07c0*/  SHF.L.U32 R2, R2, 0x5, RZ ;  /* 0x0000000502027819 */ /* 0x000fe200000006ff */
[----:B0-----:R-:W-:-:S04]  /*07d0*/  IMAD R17, R17, R3, R18 ;  /* 0x0000000311117224 */ /* 0x001fc800078e0212 */
[----:B------:R-:W-:-:S05]  /*07e0*/  IMAD R2, R3, UR5, R2 ;  /* 0x0000000503027c24 */ /* 0x000fca000f8e0202 */
[----:B------:R-:W-:-:S04]  /*07f0*/  IADD3 R0, P0, PT, R17, R2, RZ ;  /* 0x0000000211007210 */ /* 0x000fc80007f1e0ff */
[----:B------:R-:W-:Y:S02]  /*0800*/  IADD3.X R3, PT, PT, RZ, RZ, RZ, P0, !PT ;  /* 0x000000ffff037210 */ /* 0x000fe400007fe4ff */
[----:B-1----:R-:W-:-:S04]  /*0810*/  LEA R2, P0, R0, UR6, 0x2 ;  /* 0x0000000600027c11 */ /* 0x002fc8000f8010ff */
[----:B------:R-:W-:-:S05]  /*0820*/  LEA.HI.X R3, R0, UR7, R3, 0x2, P0 ;  /* 0x0000000700037c11 */ /* 0x000fca00080f1403 */
[----:B------:R-:W-:Y:S01]  /*0830*/  STG.E desc[UR8][R2.64], R23 ;  /* 0x0000001702007986 */ /* 0x000fe2000c101908 */
[----:B------:R-:W-:Y:S05]  /*0840*/  EXIT ;  /* 0x000000000000794d */ /* 0x000fea0003800000 */
.L_x_2:
[----:B------:R-:W-:-:S00]  /*0850*/  BRA `(.L_x_2) ;  /* 0xfffffffc00fc7947 */ /* 0x000fc0000383ffff */
[----:B------:R-:W-:-:S00]  /*0860*/  NOP ;  /* 0x0000000000007918 */ /* 0x000fc00000000000 */
        /* <DEDUP_REMOVED lines=9> */
.L_x_3:


//--------------------- .nv.shared._Z23sgemm_shared_mem_kernelILi32EEvPfS0_S0_iii --------------------------
	.section	.nv.shared._Z23sgemm_shared_mem_kernelILi32EEvPfS0_S0_iii,"aw",@nobits
	.sectionflags	@""
	.align	4
.nv.shared._Z23sgemm_shared_mem_kernelILi32EEvPfS0_S0_iii:
	.zero		9216


//--------------------- .nv.shared.reserved.0     --------------------------
	.section	.nv.shared.reserved.0,"aw",@nobits
	.weak		__nv_reservedSMEM_offset_0_alias
	.size		__nv_reservedSMEM_offset_0_alias, 0, 64
	.other		__nv_reservedSMEM_offset_0_alias,@"STO_CUDA_RESERVED_SHARED STV_DEFAULT"
__nv_reservedSMEM_offset_0_alias:
	.zero		0
	.zero		64


//--------------------- .nv.constant0._Z23sgemm_shared_mem_kernelILi32EEvPfS0_S0_iii --------------------------
	.section	.nv.constant0._Z23sgemm_shared_mem_kernelILi32EEvPfS0_S0_iii,"a",@progbits
	.sectionflags	@""
	.align	4
.nv.constant0._Z23sgemm_shared_mem_kernelILi32EEvPfS0_S0_iii:
	.zero		932


//--------------------- SYMBOLS --------------------------

	.type		.nv.reservedSmem.offset0,@object
	.size		.nv.reservedSmem.offset0,0x4
	.type		.nv.reservedSmem.cap,@object
	.size		.nv.reservedSmem.cap,0x4
